//
// Generated by NVIDIA NVVM Compiler
//
// Compiler Build ID: CL-36424714
// Cuda compilation tools, release 13.0, V13.0.88
// Based on NVVM 20.0.0
//

.version 9.0
.target sm_100
.address_size 64

	// .globl	_Z13GPU_HoughTranPhiiPiff
.const .align 4 .b8 d_Cos[360];
.const .align 4 .b8 d_Sin[360];
// _ZZ13GPU_HoughTranPhiiPiffE8localAcc has been demoted

.visible .entry _Z13GPU_HoughTranPhiiPiff(
	.param .u64 .ptr .align 1 _Z13GPU_HoughTranPhiiPiff_param_0,
	.param .u32 _Z13GPU_HoughTranPhiiPiff_param_1,
	.param .u32 _Z13GPU_HoughTranPhiiPiff_param_2,
	.param .u64 .ptr .align 1 _Z13GPU_HoughTranPhiiPiff_param_3,
	.param .f32 _Z13GPU_HoughTranPhiiPiff_param_4,
	.param .f32 _Z13GPU_HoughTranPhiiPiff_param_5
)
{
	.reg .pred 	%p<17>;
	.reg .b16 	%rs<8>;
	.reg .b32 	%r<127>;
	.reg .b32 	%f<17>;
	.reg .b64 	%rd<31>;
	// demoted variable
	.shared .align 4 .b8 _ZZ13GPU_HoughTranPhiiPiffE8localAcc[36000];
	ld.param.u64 	%rd10, [_Z13GPU_HoughTranPhiiPiff_param_0];
	ld.param.u32 	%r60, [_Z13GPU_HoughTranPhiiPiff_param_1];
	ld.param.u32 	%r61, [_Z13GPU_HoughTranPhiiPiff_param_2];
	ld.param.u64 	%rd11, [_Z13GPU_HoughTranPhiiPiff_param_3];
	ld.param.f32 	%f3, [_Z13GPU_HoughTranPhiiPiff_param_4];
	ld.param.f32 	%f4, [_Z13GPU_HoughTranPhiiPiff_param_5];
	cvta.to.global.u64 	%rd1, %rd11;
	mov.u32 	%r62, %ctaid.x;
	mov.u32 	%r1, %ntid.x;
	mov.u32 	%r126, %tid.x;
	mad.lo.s32 	%r3, %r62, %r1, %r126;
	mul.lo.s32 	%r63, %r61, %r60;
	setp.ge.s32 	%p1, %r3, %r63;
	@%p1 bra 	$L__BB0_28;
	add.s32 	%r64, %r126, %r1;
	cvt.u16.u32 	%rs2, %r64;
	sub.s16 	%rs3, 8999, %rs2;
	cvt.u16.u32 	%rs4, %r1;
	div.u16 	%rs5, %rs3, %rs4;
	and.b16  	%rs1, %rs5, 3;
	xor.b16  	%rs6, %rs1, 2;
	cvt.u32.u16 	%r4, %rs6;
	setp.eq.s16 	%p2, %rs1, 2;
	mov.u32 	%r115, %r126;
	@%p2 bra 	$L__BB0_4;
	shl.b32 	%r65, %r126, 2;
	mov.u32 	%r66, _ZZ13GPU_HoughTranPhiiPiffE8localAcc;
	add.s32 	%r112, %r66, %r65;
	shl.b32 	%r6, %r1, 2;
	neg.s32 	%r111, %r4;
	mad.lo.s32 	%r115, %r1, %r4, %r126;
$L__BB0_3:
	.pragma "nounroll";
	mov.b32 	%r67, 0;
	st.shared.u32 	[%r112], %r67;
	add.s32 	%r112, %r112, %r6;
	add.s32 	%r111, %r111, 1;
	setp.ne.s32 	%p3, %r111, 0;
	@%p3 bra 	$L__BB0_3;
$L__BB0_4:
	shl.b32 	%r14, %r1, 2;
	shl.b32 	%r68, %r115, 2;
	mov.u32 	%r69, _ZZ13GPU_HoughTranPhiiPiffE8localAcc;
	add.s32 	%r114, %r69, %r68;
	shl.b32 	%r16, %r1, 4;
	shl.b32 	%r17, %r1, 3;
	mul.lo.s32 	%r18, %r1, 12;
$L__BB0_5:
	mov.b32 	%r70, 0;
	st.shared.u32 	[%r114], %r70;
	add.s32 	%r71, %r114, %r14;
	st.shared.u32 	[%r71], %r70;
	add.s32 	%r72, %r114, %r17;
	st.shared.u32 	[%r72], %r70;
	add.s32 	%r73, %r114, %r18;
	st.shared.u32 	[%r73], %r70;
	add.s32 	%r115, %r115, %r14;
	add.s32 	%r114, %r114, %r16;
	setp.lt.u32 	%p4, %r115, 9000;
	@%p4 bra 	$L__BB0_5;
	bar.sync 	0;
	cvt.s64.s32 	%rd12, %r3;
	cvta.to.global.u64 	%rd13, %rd10;
	add.s64 	%rd14, %rd13, %rd12;
	ld.global.u8 	%rs7, [%rd14];
	setp.eq.s16 	%p5, %rs7, 0;
	@%p5 bra 	$L__BB0_13;
	div.s32 	%r76, %r3, %r60;
	mul.lo.s32 	%r77, %r76, %r60;
	sub.s32 	%r78, %r3, %r77;
	shr.u32 	%r79, %r60, 31;
	add.s32 	%r80, %r60, %r79;
	shr.s32 	%r81, %r80, 1;
	shr.u32 	%r82, %r61, 31;
	add.s32 	%r83, %r61, %r82;
	shr.s32 	%r84, %r83, 1;
	sub.s32 	%r85, %r78, %r81;
	cvt.rn.f32.s32 	%f1, %r85;
	sub.s32 	%r86, %r76, %r84;
	cvt.rn.f32.s32 	%f2, %r86;
	mov.u64 	%rd17, d_Sin;
	add.s64 	%rd29, %rd17, 4;
	mov.u64 	%rd18, d_Cos;
	add.s64 	%rd28, %rd18, 4;
	mov.b32 	%r117, 100;
	mov.b32 	%r116, 0;
	mov.u32 	%r118, %r116;
$L__BB0_8:
	ld.const.f32 	%f5, [%rd28+-4];
	ld.const.f32 	%f6, [%rd29+-4];
	mul.f32 	%f7, %f6, %f2;
	fma.rn.f32 	%f8, %f5, %f1, %f7;
	add.f32 	%f9, %f3, %f8;
	div.rn.f32 	%f10, %f9, %f4;
	cvt.rzi.s32.f32 	%r26, %f10;
	setp.gt.u32 	%p6, %r26, 99;
	@%p6 bra 	$L__BB0_10;
	add.s32 	%r87, %r26, %r116;
	shl.b32 	%r88, %r87, 2;
	add.s32 	%r90, %r69, %r88;
	atom.shared.add.u32 	%r91, [%r90], 1;
$L__BB0_10:
	ld.const.f32 	%f11, [%rd28];
	ld.const.f32 	%f12, [%rd29];
	mul.f32 	%f13, %f12, %f2;
	fma.rn.f32 	%f14, %f11, %f1, %f13;
	add.f32 	%f15, %f3, %f14;
	div.rn.f32 	%f16, %f15, %f4;
	cvt.rzi.s32.f32 	%r27, %f16;
	setp.gt.u32 	%p7, %r27, 99;
	@%p7 bra 	$L__BB0_12;
	add.s32 	%r92, %r27, %r117;
	shl.b32 	%r93, %r92, 2;
	add.s32 	%r95, %r69, %r93;
	atom.shared.add.u32 	%r96, [%r95], 1;
$L__BB0_12:
	add.s32 	%r118, %r118, 2;
	add.s32 	%r117, %r117, 200;
	add.s32 	%r116, %r116, 200;
	add.s64 	%rd29, %rd29, 8;
	add.s64 	%rd28, %rd28, 8;
	setp.ne.s32 	%p8, %r118, 90;
	@%p8 bra 	$L__BB0_8;
$L__BB0_13:
	setp.eq.s16 	%p9, %rs1, 2;
	bar.sync 	0;
	@%p9 bra 	$L__BB0_18;
	mul.wide.u32 	%rd19, %r126, 4;
	add.s64 	%rd30, %rd1, %rd19;
	mul.wide.u32 	%rd7, %r1, 4;
	shl.b32 	%r97, %r126, 2;
	add.s32 	%r120, %r69, %r97;
	neg.s32 	%r119, %r4;
	mad.lo.s32 	%r126, %r1, %r4, %r126;
$L__BB0_15:
	.pragma "nounroll";
	ld.shared.u32 	%r36, [%r120];
	setp.lt.s32 	%p10, %r36, 1;
	@%p10 bra 	$L__BB0_17;
	atom.global.add.u32 	%r99, [%rd30], %r36;
$L__BB0_17:
	add.s64 	%rd30, %rd30, %rd7;
	add.s32 	%r120, %r120, %r14;
	add.s32 	%r119, %r119, 1;
	setp.ne.s32 	%p11, %r119, 0;
	@%p11 bra 	$L__BB0_15;
$L__BB0_18:
	shl.b32 	%r100, %r1, 1;
	add.s32 	%r125, %r126, %r100;
	mad.lo.s32 	%r124, %r1, 3, %r126;
	add.s32 	%r123, %r1, %r126;
	shl.b32 	%r101, %r126, 2;
	add.s32 	%r122, %r69, %r101;
$L__BB0_19:
	ld.shared.u32 	%r49, [%r122];
	setp.lt.s32 	%p12, %r49, 1;
	@%p12 bra 	$L__BB0_21;
	mul.wide.u32 	%rd20, %r126, 4;
	add.s64 	%rd21, %rd1, %rd20;
	atom.global.add.u32 	%r103, [%rd21], %r49;
$L__BB0_21:
	add.s32 	%r104, %r122, %r14;
	ld.shared.u32 	%r50, [%r104];
	setp.lt.s32 	%p13, %r50, 1;
	@%p13 bra 	$L__BB0_23;
	mul.wide.u32 	%rd22, %r123, 4;
	add.s64 	%rd23, %rd1, %rd22;
	atom.global.add.u32 	%r105, [%rd23], %r50;
$L__BB0_23:
	add.s32 	%r51, %r126, %r1;
	add.s32 	%r106, %r122, %r17;
	ld.shared.u32 	%r52, [%r106];
	setp.lt.s32 	%p14, %r52, 1;
	@%p14 bra 	$L__BB0_25;
	mul.wide.u32 	%rd24, %r125, 4;
	add.s64 	%rd25, %rd1, %rd24;
	atom.global.add.u32 	%r107, [%rd25], %r52;
$L__BB0_25:
	add.s32 	%r53, %r51, %r1;
	add.s32 	%r108, %r122, %r18;
	ld.shared.u32 	%r54, [%r108];
	setp.lt.s32 	%p15, %r54, 1;
	@%p15 bra 	$L__BB0_27;
	mul.wide.u32 	%rd26, %r124, 4;
	add.s64 	%rd27, %rd1, %rd26;
	atom.global.add.u32 	%r109, [%rd27], %r54;
$L__BB0_27:
	add.s32 	%r110, %r53, %r1;
	add.s32 	%r126, %r110, %r1;
	add.s32 	%r125, %r125, %r14;
	add.s32 	%r124, %r124, %r14;
	add.s32 	%r123, %r123, %r14;
	add.s32 	%r122, %r122, %r16;
	setp.lt.u32 	%p16, %r126, 9000;
	@%p16 bra 	$L__BB0_19;
$L__BB0_28:
	ret;

}


// ===== COMPILED SASS (sm_100) =====

	.target	sm_100

	.elftype	@"ET_EXEC"


//--------------------- .note.nv.tkinfo           --------------------------
	.section	.note.nv.tkinfo,"",@"SHT_NOTE"
	.sectionflags	@"SHF_NOTE_NV_TKINFO"
	.tkinfo
        /*0018*/ 	.word	0x00000002
        /*0030*/ 	.string	""
        /*0030*/ 	.string	"ptxas"
        /*0030*/ 	.string	"Cuda compilation tools, release 13.0, V13.0.88"
        /*0030*/ 	.string	"Build cuda_13.0.r13.0/compiler.36424714_0"
        /*0030*/ 	.string	"-arch sm_100 -m 64 "



//--------------------- .note.nv.cuinfo           --------------------------
	.section	.note.nv.cuinfo,"",@"SHT_NOTE"
	.sectionflags	@"SHF_NOTE_NV_CUINFO"
        /*0018*/ 	.short	0x0002
        /*001a*/ 	.short	0x0064
        /*001c*/ 	.short	0x0082
	.zero		2


//--------------------- .nv.info                  --------------------------
	.section	.nv.info,"",@"SHT_CUDA_INFO"
	.align	4


	//----- nvinfo : EIATTR_REGCOUNT
	.align		4
        /*0000*/ 	.byte	0x04, 0x2f
        /*0002*/ 	.short	(.L_3 - .L_2)
	.align		4
.L_2:
        /*0004*/ 	.word	index@(_Z13GPU_HoughTranPhiiPiff)
        /*0008*/ 	.word	0x0000001c


	//----- nvinfo : EIATTR_FRAME_SIZE
	.align		4
.L_3:
        /*000c*/ 	.byte	0x04, 0x11
        /*000e*/ 	.short	(.L_5 - .L_4)
	.align		4
.L_4:
        /*0010*/ 	.word	index@($__internal_1_$__cuda_sm3x_div_rn_noftz_f32_slowpath)
        /*0014*/ 	.word	0x00000000


	//----- nvinfo : EIATTR_FRAME_SIZE
	.align		4
.L_5:
        /*0018*/ 	.byte	0x04, 0x11
        /*001a*/ 	.short	(.L_7 - .L_6)
	.align		4
.L_6:
        /*001c*/ 	.word	index@($__internal_0_$__cuda_sm20_div_u16)
        /*0020*/ 	.word	0x00000000


	//----- nvinfo : EIATTR_FRAME_SIZE
	.align		4
.L_7:
        /*0024*/ 	.byte	0x04, 0x11
        /*0026*/ 	.short	(.L_9 - .L_8)
	.align		4
.L_8:
        /*0028*/ 	.word	index@(_Z13GPU_HoughTranPhiiPiff)
        /*002c*/ 	.word	0x00000000


	//----- nvinfo : EIATTR_MIN_STACK_SIZE
	.align		4
.L_9:
        /*0030*/ 	.byte	0x04, 0x12
        /*0032*/ 	.short	(.L_11 - .L_10)
	.align		4
.L_10:
        /*0034*/ 	.word	index@(_Z13GPU_HoughTranPhiiPiff)
        /*0038*/ 	.word	0x00000000
.L_11:


//--------------------- .nv.compat                --------------------------
	.section	.nv.compat,"",@"SHT_CUDA_COMPAT_INFO"
	.align	4
        /*0000*/ 	.byte	0x02, 0x09, 0x00, 0x00, 0x02, 0x02, 0x01, 0x00, 0x02, 0x05, 0x05, 0x00, 0x03, 0x07, 0x01, 0x01
        /*0010*/ 	.byte	0x02, 0x03, 0x00, 0x00, 0x02, 0x06, 0x01, 0x00, 0x04, 0x0b, 0x08, 0x00, 0x01, 0x00, 0x00, 0x00
        /*0020*/ 	.byte	0x00, 0x00, 0x00, 0x00


//--------------------- .nv.info._Z13GPU_HoughTranPhiiPiff --------------------------
	.section	.nv.info._Z13GPU_HoughTranPhiiPiff,"",@"SHT_CUDA_INFO"
	.sectionflags	@""
	.align	4


	//----- nvinfo : EIATTR_CUDA_API_VERSION
	.align		4
        /*0000*/ 	.byte	0x04, 0x37
        /*0002*/ 	.short	(.L_13 - .L_12)
.L_12:
        /*0004*/ 	.word	0x00000082


	//----- nvinfo : EIATTR_KPARAM_INFO
	.align		4
.L_13:
        /*0008*/ 	.byte	0x04, 0x17
        /*000a*/ 	.short	(.L_15 - .L_14)
.L_14:
        /*000c*/ 	.word	0x00000000
        /*0010*/ 	.short	0x0005
        /*0012*/ 	.short	0x001c
        /*0014*/ 	.byte	0x00, 0xf0, 0x11, 0x00


	//----- nvinfo : EIATTR_KPARAM_INFO
	.align		4
.L_15:
        /*0018*/ 	.byte	0x04, 0x17
        /*001a*/ 	.short	(.L_17 - .L_16)
.L_16:
        /*001c*/ 	.word	0x00000000
        /*0020*/ 	.short	0x0004
        /*0022*/ 	.short	0x0018
        /*0024*/ 	.byte	0x00, 0xf0, 0x11, 0x00


	//----- nvinfo : EIATTR_KPARAM_INFO
	.align		4
.L_17:
        /*0028*/ 	.byte	0x04, 0x17
        /*002a*/ 	.short	(.L_19 - .L_18)
.L_18:
        /*002c*/ 	.word	0x00000000
        /*0030*/ 	.short	0x0003
        /*0032*/ 	.short	0x0010
        /*0034*/ 	.byte	0x00, 0xf5, 0x21, 0x00


	//----- nvinfo : EIATTR_KPARAM_INFO
	.align		4
.L_19:
        /*0038*/ 	.byte	0x04, 0x17
        /*003a*/ 	.short	(.L_21 - .L_20)
.L_20:
        /*003c*/ 	.word	0x00000000
        /*0040*/ 	.short	0x0002
        /*0042*/ 	.short	0x000c
        /*0044*/ 	.byte	0x00, 0xf0, 0x11, 0x00


	//----- nvinfo : EIATTR_KPARAM_INFO
	.align		4
.L_21:
        /*0048*/ 	.byte	0x04, 0x17
        /*004a*/ 	.short	(.L_23 - .L_22)
.L_22:
        /*004c*/ 	.word	0x00000000
        /*0050*/ 	.short	0x0001
        /*0052*/ 	.short	0x0008
        /*0054*/ 	.byte	0x00, 0xf0, 0x11, 0x00


	//----- nvinfo : EIATTR_KPARAM_INFO
	.align		4
.L_23:
        /*0058*/ 	.byte	0x04, 0x17
        /*005a*/ 	.short	(.L_25 - .L_24)
.L_24:
        /*005c*/ 	.word	0x00000000
        /*0060*/ 	.short	0x0000
        /*0062*/ 	.short	0x0000
        /*0064*/ 	.byte	0x00, 0xf5, 0x21, 0x00


	//----- nvinfo : EIATTR_SPARSE_MMA_MASK
	.align		4
.L_25:
        /*0068*/ 	.byte	0x03, 0x50
        /*006a*/ 	.short	0x0000


	//----- nvinfo : EIATTR_MAXREG_COUNT
	.align		4
        /*006c*/ 	.byte	0x03, 0x1b
        /*006e*/ 	.short	0x00ff


	//----- nvinfo : EIATTR_NUM_BARRIERS
	.align		4
        /*0070*/ 	.byte	0x02, 0x4c
        /*0072*/ 	.byte	0x01
	.zero		1


	//----- nvinfo : EIATTR_MERCURY_ISA_VERSION
	.align		4
        /*0074*/ 	.byte	0x03, 0x5f
        /*0076*/ 	.short	0x0101


	//----- nvinfo : EIATTR_VRC_CTA_INIT_COUNT
	.align		4
        /*0078*/ 	.byte	0x02, 0x4a
	.zero		1
	.zero		1


	//----- nvinfo : EIATTR_EXIT_INSTR_OFFSETS
	.align		4
        /*007c*/ 	.byte	0x04, 0x1c
        /*007e*/ 	.short	(.L_27 - .L_26)


	//   ....[0]....
.L_26:
        /*0080*/ 	.word	0x00000080


	//   ....[1]....
        /*0084*/ 	.word	0x00000e40


	//----- nvinfo : EIATTR_CRS_STACK_SIZE
	.align		4
.L_27:
        /*0088*/ 	.byte	0x04, 0x1e
        /*008a*/ 	.short	(.L_29 - .L_28)
.L_28:
        /*008c*/ 	.word	0x00000000


	//----- nvinfo : EIATTR_CBANK_PARAM_SIZE
	.align		4
.L_29:
        /*0090*/ 	.byte	0x03, 0x19
        /*0092*/ 	.short	0x0020


	//----- nvinfo : EIATTR_PARAM_CBANK
	.align		4
        /*0094*/ 	.byte	0x04, 0x0a
        /*0096*/ 	.short	(.L_31 - .L_30)
	.align		4
.L_30:
        /*0098*/ 	.word	index@(.nv.constant0._Z13GPU_HoughTranPhiiPiff)
        /*009c*/ 	.short	0x0380
        /*009e*/ 	.short	0x0020


	//----- nvinfo : EIATTR_SW_WAR
	.align		4
.L_31:
        /*00a0*/ 	.byte	0x04, 0x36
        /*00a2*/ 	.short	(.L_33 - .L_32)
.L_32:
        /*00a4*/ 	.word	0x00000008
.L_33:


//--------------------- .nv.callgraph             --------------------------
	.section	.nv.callgraph,"",@"SHT_CUDA_CALLGRAPH"
	.align	4
	.sectionentsize	8
	.align		4
        /*0000*/ 	.word	0x00000000
	.align		4
        /*0004*/ 	.word	0xffffffff
	.align		4
        /*0008*/ 	.word	0x00000000
	.align		4
        /*000c*/ 	.word	0xfffffffe
	.align		4
        /*0010*/ 	.word	0x00000000
	.align		4
        /*0014*/ 	.word	0xfffffffd
	.align		4
        /*0018*/ 	.word	0x00000000
	.align		4
        /*001c*/ 	.word	0xfffffffc


//--------------------- .nv.constant3             --------------------------
	.section	.nv.constant3,"a",@progbits
	.align	4
.nv.constant3:
	.type		d_Cos,@object
	.size		d_Cos,(d_Sin - d_Cos)
d_Cos:
	.zero		360
	.type		d_Sin,@object
	.size		d_Sin,(.L_1 - d_Sin)
d_Sin:
	.zero		360
.L_1:


//--------------------- .text._Z13GPU_HoughTranPhiiPiff --------------------------
	.section	.text._Z13GPU_HoughTranPhiiPiff,"ax",@progbits
	.align	128
        .global         _Z13GPU_HoughTranPhiiPiff
        .type           _Z13GPU_HoughTranPhiiPiff,@function
        .size           _Z13GPU_HoughTranPhiiPiff,(.L_x_42 - _Z13GPU_HoughTranPhiiPiff)
        .other          _Z13GPU_HoughTranPhiiPiff,@"STO_CUDA_ENTRY STV_DEFAULT"
_Z13GPU_HoughTranPhiiPiff:
.text._Z13GPU_HoughTranPhiiPiff:
[----:B------:R-:W-:Y:S01]  /*0000*/  LDC R1, c[0x0][0x37c] ;  /* 0x0000df00ff017b82 */ /* 0x000fe20000000800 */
[----:B------:R-:W0:Y:S07]  /*0010*/  S2R R6, SR_TID.X ;  /* 0x0000000000067919 */ /* 0x000e2e0000002100 */
[----:B------:R-:W0:Y:S01]  /*0020*/  S2UR UR6, SR_CTAID.X ;  /* 0x00000000000679c3 */ /* 0x000e220000002500 */
[----:B------:R-:W1:Y:S07]  /*0030*/  LDCU.64 UR4, c[0x0][0x388] ;  /* 0x00007100ff0477ac */ /* 0x000e6e0008000a00 */
[----:B------:R-:W0:Y:S01]  /*0040*/  LDC R7, c[0x0][0x360] ;  /* 0x0000d800ff077b82 */ /* 0x000e220000000800 */
[----:B-1----:R-:W-:Y:S01]  /*0050*/  UIMAD UR4, UR5, UR4, URZ ;  /* 0x00000004050472a4 */ /* 0x002fe2000f8e02ff */
[----:B0-----:R-:W-:-:S05]  /*0060*/  IMAD R0, R7, UR6, R6 ;  /* 0x0000000607007c24 */ /* 0x001fca000f8e0206 */
[----:B------:R-:W-:-:S13]  /*0070*/  ISETP.GE.AND P0, PT, R0, UR4, PT ;  /* 0x0000000400007c0c */ /* 0x000fda000bf06270 */
[----:B------:R-:W-:Y:S05]  /*0080*/  @P0 EXIT ;  /* 0x000000000000094d */ /* 0x000fea0003800000 */
[----:B------:R-:W-:Y:S01]  /*0090*/  IMAD.IADD R2, R6, 0x1, R7 ;  /* 0x0000000106027824 */ /* 0x000fe200078e0207 */
[----:B------:R-:W-:Y:S02]  /*00a0*/  LOP3.LUT R3, R7, 0xffff, RZ, 0xc0, !PT ;  /* 0x0000ffff07037812 */ /* 0x000fe400078ec0ff */
[----:B------:R-:W-:Y:S01]  /*00b0*/  MOV R8, 0x110 ;  /* 0x0000011000087802 */ /* 0x000fe20000000f00 */
[----:B------:R-:W-:-:S05]  /*00c0*/  IMAD.MOV R2, RZ, RZ, -R2 ;  /* 0x000000ffff027224 */ /* 0x000fca00078e0a02 */
[----:B------:R-:W-:-:S05]  /*00d0*/  PRMT R2, R2, 0x7710, RZ ;  /* 0x0000771002027816 */ /* 0x000fca00000000ff */
[----:B------:R-:W-:-:S05]  /*00e0*/  VIADD R2, R2, 0x2327 ;  /* 0x0000232702027836 */ /* 0x000fca0000000000 */
[----:B------:R-:W-:-:S07]  /*00f0*/  LOP3.LUT R9, R2, 0xffff, RZ, 0xc0, !PT ;  /* 0x0000ffff02097812 */ /* 0x000fce00078ec0ff */
[----:B------:R-:W-:Y:S05]  /*0100*/  CALL.REL.NOINC `($__internal_0_$__cuda_sm20_div_u16) ;  /* 0x0000000c00507944 */ /* 0x000fea0003c00000 */
[----:B------:R-:W-:Y:S01]  /*0110*/  LOP3.LUT R9, R9, 0x3, RZ, 0xc0, !PT ;  /* 0x0000000309097812 */ /* 0x000fe200078ec0ff */
[----:B------:R-:W-:Y:S01]  /*0120*/  BSSY.RECONVERGENT B0, `(.L_x_0) ;  /* 0x0000010000007945 */ /* 0x000fe20003800200 */
[----:B------:R-:W-:Y:S02]  /*0130*/  IMAD.MOV.U32 R2, RZ, RZ, R6 ;  /* 0x000000ffff027224 */ /* 0x000fe400078e0006 */
[C---:B------:R-:W-:Y:S02]  /*0140*/  ISETP.NE.AND P0, PT, R9.reuse, 0x2, PT ;  /* 0x000000020900780c */ /* 0x040fe40003f05270 */
[----:B------:R-:W-:-:S11]  /*0150*/  LOP3.LUT R8, R9, 0x2, RZ, 0x3c, !PT ;  /* 0x0000000209087812 */ /* 0x000fd600078e3cff */
[----:B------:R-:W-:Y:S05]  /*0160*/  @!P0 BRA `(.L_x_1) ;  /* 0x00000000002c8947 */ /* 0x000fea0003800000 */
[----:B------:R-:W0:Y:S01]  /*0170*/  S2UR UR5, SR_CgaCtaId ;  /* 0x00000000000579c3 */ /* 0x000e220000008800 */
[----:B------:R-:W-:Y:S01]  /*0180*/  UMOV UR4, 0x400 ;  /* 0x0000040000047882 */ /* 0x000fe20000000000 */
[----:B------:R-:W-:Y:S02]  /*0190*/  IMAD R2, R8, R7, R6 ;  /* 0x0000000708027224 */ /* 0x000fe400078e0206 */
[----:B------:R-:W-:Y:S01]  /*01a0*/  IMAD.MOV R3, RZ, RZ, -R8 ;  /* 0x000000ffff037224 */ /* 0x000fe200078e0a08 */
[----:B0-----:R-:W-:-:S06]  /*01b0*/  ULEA UR4, UR5, UR4, 0x18 ;  /* 0x0000000405047291 */ /* 0x001fcc000f8ec0ff */
[----:B------:R-:W-:-:S07]  /*01c0*/  LEA R4, R6, UR4, 0x2 ;  /* 0x0000000406047c11 */ /* 0x000fce000f8e10ff */
.L_x_2:
[----:B------:R-:W-:Y:S01]  /*01d0*/  VIADD R3, R3, 0x1 ;  /* 0x0000000103037836 */ /* 0x000fe20000000000 */
[----:B------:R0:W-:Y:S04]  /*01e0*/  STS [R4], RZ ;  /* 0x000000ff04007388 */ /* 0x0001e80000000800 */
[----:B------:R-:W-:Y:S02]  /*01f0*/  ISETP.NE.AND P0, PT, R3, RZ, PT ;  /* 0x000000ff0300720c */ /* 0x000fe40003f05270 */
[----:B0-----:R-:W-:-:S11]  /*0200*/  LEA R4, R7, R4, 0x2 ;  /* 0x0000000407047211 */ /* 0x001fd600078e10ff */
[----:B------:R-:W-:Y:S05]  /*0210*/  @P0 BRA `(.L_x_2) ;  /* 0xfffffffc00ec0947 */ /* 0x000fea000383ffff */
.L_x_1:
[----:B------:R-:W-:Y:S05]  /*0220*/  BSYNC.RECONVERGENT B0 ;  /* 0x0000000000007941 */ /* 0x000fea0003800200 */
.L_x_0:
[----:B------:R-:W0:Y:S01]  /*0230*/  S2UR UR5, SR_CgaCtaId ;  /* 0x00000000000579c3 */ /* 0x000e220000008800 */
[----:B------:R-:W-:Y:S01]  /*0240*/  UMOV UR4, 0x400 ;  /* 0x0000040000047882 */ /* 0x000fe20000000000 */
[----:B------:R-:W-:Y:S01]  /*0250*/  BSSY.RECONVERGENT B0, `(.L_x_3) ;  /* 0x000000f000007945 */ /* 0x000fe20003800200 */
[----:B------:R-:W1:Y:S01]  /*0260*/  LDCU.64 UR6, c[0x0][0x358] ;  /* 0x00006b00ff0677ac */ /* 0x000e620008000a00 */
[----:B0-----:R-:W-:-:S06]  /*0270*/  ULEA UR5, UR5, UR4, 0x18 ;  /* 0x0000000405057291 */ /* 0x001fcc000f8ec0ff */
[----:B-1----:R-:W-:-:S07]  /*0280*/  LEA R4, R2, UR5, 0x2 ;  /* 0x0000000502047c11 */ /* 0x002fce000f8e10ff */
.L_x_4:
[C-C-:B------:R-:W-:Y:S01]  /*0290*/  IMAD R3, R7.reuse, 0x4, R4.reuse ;  /* 0x0000000407037824 */ /* 0x140fe200078e0204 */
[----:B------:R0:W-:Y:S01]  /*02a0*/  STS [R4], RZ ;  /* 0x000000ff04007388 */ /* 0x0001e20000000800 */
[C-C-:B------:R-:W-:Y:S02]  /*02b0*/  IMAD R5, R7.reuse, 0x8, R4.reuse ;  /* 0x0000000807057824 */ /* 0x140fe400078e0204 */
[C---:B------:R-:W-:Y:S01]  /*02c0*/  IMAD R10, R7.reuse, 0xc, R4 ;  /* 0x0000000c070a7824 */ /* 0x040fe200078e0204 */
[----:B------:R1:W-:Y:S01]  /*02d0*/  STS [R3], RZ ;  /* 0x000000ff03007388 */ /* 0x0003e20000000800 */
[----:B------:R-:W-:-:S03]  /*02e0*/  IMAD R2, R7, 0x4, R2 ;  /* 0x0000000407027824 */ /* 0x000fc600078e0202 */
[----:B------:R1:W-:Y:S01]  /*02f0*/  STS [R5], RZ ;  /* 0x000000ff05007388 */ /* 0x0003e20000000800 */
[----:B0-----:R-:W-:Y:S01]  /*0300*/  IMAD R4, R7, 0x10, R4 ;  /* 0x0000001007047824 */ /* 0x001fe200078e0204 */
[----:B------:R-:W-:Y:S02]  /*0310*/  ISETP.GE.U32.AND P0, PT, R2, 0x2328, PT ;  /* 0x000023280200780c */ /* 0x000fe40003f06070 */
[----:B------:R1:W-:Y:S11]  /*0320*/  STS [R10], RZ ;  /* 0x000000ff0a007388 */ /* 0x0003f60000000800 */
[----:B-1----:R-:W-:Y:S05]  /*0330*/  @!P0 BRA `(.L_x_4) ;  /* 0xfffffffc00d48947 */ /* 0x002fea000383ffff */
[----:B------:R-:W-:Y:S05]  /*0340*/  BSYNC.RECONVERGENT B0 ;  /* 0x0000000000007941 */ /* 0x000fea0003800200 */
.L_x_3:
[----:B------:R-:W0:Y:S01]  /*0350*/  LDCU.64 UR8, c[0x0][0x380] ;  /* 0x00007000ff0877ac */ /* 0x000e220008000a00 */
[----:B------:R-:W-:Y:S01]  /*0360*/  BAR.SYNC.DEFER_BLOCKING 0x0 ;  /* 0x0000000000007b1d */ /* 0x000fe20000010000 */
[----:B0-----:R-:W-:-:S04]  /*0370*/  IADD3 R2, P0, PT, R0, UR8, RZ ;  /* 0x0000000800027c10 */ /* 0x001fc8000ff1e0ff */
[----:B------:R-:W-:-:S05]  /*0380*/  LEA.HI.X.SX32 R3, R0, UR9, 0x1, P0 ;  /* 0x0000000900037c11 */ /* 0x000fca00080f0eff */
[----:B------:R-:W2:Y:S02]  /*0390*/  LDG.E.U8 R2, desc[UR6][R2.64] ;  /* 0x0000000602027981 */ /* 0x000ea4000c1e1100 */
[----:B--2---:R-:W-:-:S13]  /*03a0*/  ISETP.NE.AND P0, PT, R2, RZ, PT ;  /* 0x000000ff0200720c */ /* 0x004fda0003f05270 */
[----:B------:R-:W-:Y:S05]  /*03b0*/  @!P0 BRA `(.L_x_5) ;  /* 0x0000000400988947 */ /* 0x000fea0003800000 */
[----:B------:R-:W0:Y:S01]  /*03c0*/  LDC R13, c[0x0][0x388] ;  /* 0x0000e200ff0d7b82 */ /* 0x000e220000000800 */
[----:B------:R-:W1:Y:S01]  /*03d0*/  LDCU UR4, c[0x0][0x38c] ;  /* 0x00007180ff0477ac */ /* 0x000e620008000800 */
[----:B------:R-:W-:Y:S02]  /*03e0*/  IMAD.MOV.U32 R12, RZ, RZ, 0x64 ;  /* 0x00000064ff0c7424 */ /* 0x000fe400078e00ff */
[----:B------:R-:W-:Y:S01]  /*03f0*/  IMAD.MOV.U32 R14, RZ, RZ, RZ ;  /* 0x000000ffff0e7224 */ /* 0x000fe200078e00ff */
[----:B-1----:R-:W-:-:S04]  /*0400*/  ULEA.HI UR4, UR4, UR4, URZ, 0x1 ;  /* 0x0000000404047291 */ /* 0x002fc8000f8f08ff */
[----:B------:R-:W-:Y:S01]  /*0410*/  USHF.R.S32.HI UR4, URZ, 0x1, UR4 ;  /* 0x00000001ff047899 */ /* 0x000fe20008011404 */
[----:B0-----:R-:W-:-:S04]  /*0420*/  IABS R5, R13 ;  /* 0x0000000d00057213 */ /* 0x001fc80000000000 */
[----:B------:R-:W0:Y:S08]  /*0430*/  I2F.RP R4, R5 ;  /* 0x0000000500047306 */ /* 0x000e300000209400 */
[----:B0-----:R-:W0:Y:S02]  /*0440*/  MUFU.RCP R4, R4 ;  /* 0x0000000400047308 */ /* 0x001e240000001000 */
[----:B0-----:R-:W-:-:S06]  /*0450*/  VIADD R2, R4, 0xffffffe ;  /* 0x0ffffffe04027836 */ /* 0x001fcc0000000000 */
[----:B------:R0:W1:Y:S02]  /*0460*/  F2I.FTZ.U32.TRUNC.NTZ R3, R2 ;  /* 0x0000000200037305 */ /* 0x000064000021f000 */
[----:B0-----:R-:W-:Y:S02]  /*0470*/  HFMA2 R2, -RZ, RZ, 0, 0 ;  /* 0x00000000ff027431 */ /* 0x001fe400000001ff */
[----:B-1----:R-:W-:-:S04]  /*0480*/  IMAD.MOV R10, RZ, RZ, -R3 ;  /* 0x000000ffff0a7224 */ /* 0x002fc800078e0a03 */
[----:B------:R-:W-:Y:S01]  /*0490*/  IMAD R11, R10, R5, RZ ;  /* 0x000000050a0b7224 */ /* 0x000fe200078e02ff */
[----:B------:R-:W-:-:S03]  /*04a0*/  IABS R10, R0 ;  /* 0x00000000000a7213 */ /* 0x000fc60000000000 */
[----:B------:R-:W-:Y:S01]  /*04b0*/  IMAD.HI.U32 R3, R3, R11, R2 ;  /* 0x0000000b03037227 */ /* 0x000fe200078e0002 */
[----:B------:R-:W-:-:S04]  /*04c0*/  LOP3.LUT R2, R0, R13, RZ, 0x3c, !PT ;  /* 0x0000000d00027212 */ /* 0x000fc800078e3cff */
[----:B------:R-:W-:Y:S01]  /*04d0*/  ISETP.GE.AND P2, PT, R2, RZ, PT ;  /* 0x000000ff0200720c */ /* 0x000fe20003f46270 */
[----:B------:R-:W-:Y:S01]  /*04e0*/  IMAD.HI.U32 R3, R3, R10, RZ ;  /* 0x0000000a03037227 */ /* 0x000fe200078e00ff */
[----:B------:R-:W-:-:S03]  /*04f0*/  LEA.HI R2, R13, R13, RZ, 0x1 ;  /* 0x0000000d0d027211 */ /* 0x000fc600078f08ff */
[----:B------:R-:W-:-:S04]  /*0500*/  IMAD.MOV R4, RZ, RZ, -R3 ;  /* 0x000000ffff047224 */ /* 0x000fc800078e0a03 */
[----:B------:R-:W-:Y:S02]  /*0510*/  IMAD R4, R5, R4, R10 ;  /* 0x0000000405047224 */ /* 0x000fe400078e020a */
[----:B------:R-:W-:-:S03]  /*0520*/  IMAD.MOV.U32 R10, RZ, RZ, 0x16c ;  /* 0x0000016cff0a7424 */ /* 0x000fc600078e00ff */
[----:B------:R-:W-:-:S13]  /*0530*/  ISETP.GT.U32.AND P1, PT, R5, R4, PT ;  /* 0x000000040500720c */ /* 0x000fda0003f24070 */
[----:B------:R-:W-:Y:S02]  /*0540*/  @!P1 IMAD.IADD R4, R4, 0x1, -R5 ;  /* 0x0000000104049824 */ /* 0x000fe400078e0a05 */
[----:B------:R-:W-:Y:S01]  /*0550*/  @!P1 VIADD R3, R3, 0x1 ;  /* 0x0000000103039836 */ /* 0x000fe20000000000 */
[----:B------:R-:W-:Y:S02]  /*0560*/  ISETP.NE.AND P1, PT, R13, RZ, PT ;  /* 0x000000ff0d00720c */ /* 0x000fe40003f25270 */
[----:B------:R-:W-:Y:S02]  /*0570*/  ISETP.GE.U32.AND P0, PT, R4, R5, PT ;  /* 0x000000050400720c */ /* 0x000fe40003f06070 */
[----:B------:R-:W0:Y:S11]  /*0580*/  LDC.64 R4, c[0x0][0x398] ;  /* 0x0000e600ff047b82 */ /* 0x000e360000000a00 */
[----:B------:R-:W-:-:S04]  /*0590*/  @P0 VIADD R3, R3, 0x1 ;  /* 0x0000000103030836 */ /* 0x000fc80000000000 */
[----:B------:R-:W-:Y:S01]  /*05a0*/  @!P2 IMAD.MOV R3, RZ, RZ, -R3 ;  /* 0x000000ffff03a224 */ /* 0x000fe200078e0a03 */
[----:B------:R-:W-:-:S05]  /*05b0*/  @!P1 LOP3.LUT R3, RZ, R13, RZ, 0x33, !PT ;  /* 0x0000000dff039212 */ /* 0x000fca00078e33ff */
[----:B------:R-:W-:Y:S02]  /*05c0*/  IMAD.MOV R11, RZ, RZ, -R3 ;  /* 0x000000ffff0b7224 */ /* 0x000fe400078e0a03 */
[----:B------:R-:W-:Y:S02]  /*05d0*/  VIADD R15, R3, -UR4 ;  /* 0x80000004030f7c36 */ /* 0x000fe40008000000 */
[----:B------:R-:W-:Y:S01]  /*05e0*/  IMAD R0, R13, R11, R0 ;  /* 0x0000000b0d007224 */ /* 0x000fe200078e0200 */
[----:B------:R-:W-:Y:S01]  /*05f0*/  SHF.R.S32.HI R11, RZ, 0x1, R2 ;  /* 0x00000001ff0b7819 */ /* 0x000fe20000011402 */
[----:B------:R-:W-:Y:S01]  /*0600*/  IMAD.MOV.U32 R13, RZ, RZ, RZ ;  /* 0x000000ffff0d7224 */ /* 0x000fe200078e00ff */
[----:B------:R-:W-:Y:S02]  /*0610*/  I2FP.F32.S32 R15, R15 ;  /* 0x0000000f000f7245 */ /* 0x000fe40000201400 */
[----:B------:R-:W-:Y:S01]  /*0620*/  IADD3 R0, PT, PT, R0, -R11, RZ ;  /* 0x8000000b00007210 */ /* 0x000fe20007ffe0ff */
[----:B------:R-:W-:-:S03]  /*0630*/  IMAD.MOV.U32 R11, RZ, RZ, 0x4 ;  /* 0x00000004ff0b7424 */ /* 0x000fc600078e00ff */
[----:B------:R-:W-:-:S07]  /*0640*/  I2FP.F32.S32 R16, R0 ;  /* 0x0000000000107245 */ /* 0x000fce0000201400 */
.L_x_14:
[----:B012---:R-:W1:Y:S01]  /*0650*/  LDC R0, c[0x3][R10+-0x4] ;  /* 0x00ffff000a007b82 */ /* 0x007e620000000800 */
[----:B0-----:R-:W0:Y:S01]  /*0660*/  MUFU.RCP R2, R5 ;  /* 0x0000000500027308 */ /* 0x001e220000001000 */
[----:B------:R-:W-:Y:S01]  /*0670*/  IADD3 R14, PT, PT, R14, 0x2, RZ ;  /* 0x000000020e0e7810 */ /* 0x000fe20007ffe0ff */
[----:B------:R-:W-:Y:S05]  /*0680*/  YIELD ;  /* 0x0000000000007946 */ /* 0x000fea0003800000 */
[----:B------:R-:W2:Y:S01]  /*0690*/  LDC R3, c[0x3][R11+-0x4] ;  /* 0x00ffff000b037b82 */ /* 0x000ea20000000800 */
[----:B------:R-:W-:Y:S01]  /*06a0*/  BSSY.RECONVERGENT B0, `(.L_x_6) ;  /* 0x0000010000007945 */ /* 0x000fe20003800200 */
[----:B------:R-:W-:Y:S01]  /*06b0*/  ISETP.NE.AND P2, PT, R14, 0x5a, PT ;  /* 0x0000005a0e00780c */ /* 0x000fe20003f45270 */
[----:B0-----:R-:W-:-:S04]  /*06c0*/  FFMA R19, R2, -R5, 1 ;  /* 0x3f80000002137423 */ /* 0x001fc80000000805 */
[----:B------:R-:W-:Y:S01]  /*06d0*/  FFMA R2, R2, R19, R2 ;  /* 0x0000001302027223 */ /* 0x000fe20000000002 */
[----:B-1----:R-:W-:Y:S02]  /*06e0*/  FMUL R17, R15, R0 ;  /* 0x000000000f117220 */ /* 0x002fe40000400000 */
[----:B------:R-:W0:Y:S02]  /*06f0*/  LDC R0, c[0x0][0x39c] ;  /* 0x0000e700ff007b82 */ /* 0x000e240000000800 */
[----:B--2---:R-:W-:-:S04]  /*0700*/  FFMA R3, R16, R3, R17 ;  /* 0x0000000310037223 */ /* 0x004fc80000000011 */
[----:B------:R-:W-:-:S04]  /*0710*/  FADD R3, R3, R4 ;  /* 0x0000000403037221 */ /* 0x000fc80000000000 */
[----:B------:R-:W1:Y:S01]  /*0720*/  FCHK P0, R3, R5 ;  /* 0x0000000503007302 */ /* 0x000e620000000000 */
[----:B------:R-:W-:-:S04]  /*0730*/  FFMA R18, R3, R2, RZ ;  /* 0x0000000203127223 */ /* 0x000fc800000000ff */
[----:B------:R-:W-:-:S04]  /*0740*/  FFMA R17, R18, -R5, R3 ;  /* 0x8000000512117223 */ /* 0x000fc80000000003 */
[----:B------:R-:W-:Y:S01]  /*0750*/  FFMA R17, R2, R17, R18 ;  /* 0x0000001102117223 */ /* 0x000fe20000000012 */
[----:B-1----:R-:W-:Y:S06]  /*0760*/  @!P0 BRA `(.L_x_7) ;  /* 0x00000000000c8947 */ /* 0x002fec0003800000 */
[----:B------:R-:W-:-:S07]  /*0770*/  MOV R18, 0x790 ;  /* 0x0000079000127802 */ /* 0x000fce0000000f00 */
[----:B0-----:R-:W-:Y:S05]  /*0780*/  CALL.REL.NOINC `($__internal_1_$__cuda_sm3x_div_rn_noftz_f32_slowpath) ;  /* 0x0000000800007944 */ /* 0x001fea0003c00000 */
[----:B------:R-:W-:-:S07]  /*0790*/  IMAD.MOV.U32 R17, RZ, RZ, R2 ;  /* 0x000000ffff117224 */ /* 0x000fce00078e0002 */
.L_x_7:
[----:B------:R-:W-:Y:S05]  /*07a0*/  BSYNC.RECONVERGENT B0 ;  /* 0x0000000000007941 */ /* 0x000fea0003800200 */
.L_x_6:
[----:B------:R-:W1:Y:S01]  /*07b0*/  LDC R2, c[0x3][R10] ;  /* 0x00c000000a027b82 */ /* 0x000e620000000800 */
[----:B------:R-:W2:Y:S01]  /*07c0*/  F2I.TRUNC.NTZ R20, R17 ;  /* 0x0000001100147305 */ /* 0x000ea2000020f100 */
[----:B------:R-:W-:Y:S06]  /*07d0*/  BSSY.RECONVERGENT B0, `(.L_x_8) ;  /* 0x0000010000007945 */ /* 0x000fec0003800200 */
[----:B------:R-:W3:Y:S01]  /*07e0*/  LDC R3, c[0x3][R11] ;  /* 0x00c000000b037b82 */ /* 0x000ee20000000800 */
[----:B------:R-:W4:Y:S01]  /*07f0*/  MUFU.RCP R18, R5 ;  /* 0x0000000500127308 */ /* 0x000f220000001000 */
[----:B--2---:R-:W-:Y:S01]  /*0800*/  ISETP.GT.U32.AND P1, PT, R20, 0x63, PT ;  /* 0x000000631400780c */ /* 0x004fe20003f24070 */
[----:B-1----:R-:W-:-:S04]  /*0810*/  FMUL R19, R15, R2 ;  /* 0x000000020f137220 */ /* 0x002fc80000400000 */
[----:B---3--:R-:W-:Y:S01]  /*0820*/  FFMA R3, R16, R3, R19 ;  /* 0x0000000310037223 */ /* 0x008fe20000000013 */
[----:B----4-:R-:W-:-:S03]  /*0830*/  FFMA R19, R18, -R5, 1 ;  /* 0x3f80000012137423 */ /* 0x010fc60000000805 */
[----:B------:R-:W-:Y:S01]  /*0840*/  FADD R22, R3, R4 ;  /* 0x0000000403167221 */ /* 0x000fe20000000000 */
[----:B------:R-:W-:-:S03]  /*0850*/  FFMA R2, R18, R19, R18 ;  /* 0x0000001312027223 */ /* 0x000fc60000000012 */
[----:B------:R1:W2:Y:S01]  /*0860*/  FCHK P0, R22, R5 ;  /* 0x0000000516007302 */ /* 0x0002a20000000000 */
[----:B------:R-:W-:-:S04]  /*0870*/  FFMA R19, R2, R22, RZ ;  /* 0x0000001602137223 */ /* 0x000fc800000000ff */
[----:B------:R-:W-:Y:S01]  /*0880*/  FFMA R18, R19, -R5, R22 ;  /* 0x8000000513127223 */ /* 0x000fe20000000016 */
[----:B------:R-:W-:Y:S06]  /*0890*/  @P1 BRA `(.L_x_9) ;  /* 0x00000000000c1947 */ /* 0x000fec0003800000 */
[----:B------:R-:W-:-:S05]  /*08a0*/  IMAD.IADD R3, R20, 0x1, R13 ;  /* 0x0000000114037824 */ /* 0x000fca00078e020d */
[----:B------:R-:W-:-:S05]  /*08b0*/  LEA R3, R3, UR5, 0x2 ;  /* 0x0000000503037c11 */ /* 0x000fca000f8e10ff */
[----:B------:R3:W-:Y:S02]  /*08c0*/  ATOMS.POPC.INC.32 RZ, [R3+URZ] ;  /* 0x0000000003ff7f8c */ /* 0x0007e4000d8000ff */
.L_x_9:
[----:B------:R-:W-:Y:S05]  /*08d0*/  BSYNC.RECONVERGENT B0 ;  /* 0x0000000000007941 */ /* 0x000fea0003800200 */
.L_x_8:
[----:B------:R-:W-:Y:S01]  /*08e0*/  BSSY.RECONVERGENT B0, `(.L_x_10) ;  /* 0x0000006000007945 */ /* 0x000fe20003800200 */
[----:B------:R-:W-:-:S03]  /*08f0*/  FFMA R2, R2, R18, R19 ;  /* 0x0000001202027223 */ /* 0x000fc60000000013 */
[----:B--2---:R-:W-:Y:S05]  /*0900*/  @!P0 BRA `(.L_x_11) ;  /* 0x00000000000c8947 */ /* 0x004fea0003800000 */
[----:B---3--:R-:W-:Y:S01]  /*0910*/  IMAD.MOV.U32 R3, RZ, RZ, R22 ;  /* 0x000000ffff037224 */ /* 0x008fe200078e0016 */
[----:B------:R-:W-:-:S07]  /*0920*/  MOV R18, 0x940 ;  /* 0x0000094000127802 */ /* 0x000fce0000000f00 */
[----:B01----:R-:W-:Y:S05]  /*0930*/  CALL.REL.NOINC `($__internal_1_$__cuda_sm3x_div_rn_noftz_f32_slowpath) ;  /* 0x0000000400947944 */ /* 0x003fea0003c00000 */
.L_x_11:
[----:B------:R-:W-:Y:S05]  /*0940*/  BSYNC.RECONVERGENT B0 ;  /* 0x0000000000007941 */ /* 0x000fea0003800200 */
.L_x_10:
[----:B---3--:R-:W2:Y:S01]  /*0950*/  F2I.TRUNC.NTZ R3, R2 ;  /* 0x0000000200037305 */ /* 0x008ea2000020f100 */
[----:B------:R-:W-:Y:S01]  /*0960*/  BSSY.RECONVERGENT B0, `(.L_x_12) ;  /* 0x0000006000007945 */ /* 0x000fe20003800200 */
[----:B--2---:R-:W-:-:S13]  /*0970*/  ISETP.GT.U32.AND P0, PT, R3, 0x63, PT ;  /* 0x000000630300780c */ /* 0x004fda0003f04070 */
[----:B------:R-:W-:Y:S05]  /*0980*/  @P0 BRA `(.L_x_13) ;  /* 0x00000000000c0947 */ /* 0x000fea0003800000 */
[----:B0-----:R-:W-:-:S05]  /*0990*/  IMAD.IADD R0, R3, 0x1, R12 ;  /* 0x0000000103007824 */ /* 0x001fca00078e020c */
[----:B------:R-:W-:-:S05]  /*09a0*/  LEA R0, R0, UR5, 0x2 ;  /* 0x0000000500007c11 */ /* 0x000fca000f8e10ff */
[----:B------:R2:W-:Y:S02]  /*09b0*/  ATOMS.POPC.INC.32 RZ, [R0+URZ] ;  /* 0x0000000000ff7f8c */ /* 0x0005e4000d8000ff */
.L_x_13:
[----:B------:R-:W-:Y:S05]  /*09c0*/  BSYNC.RECONVERGENT B0 ;  /* 0x0000000000007941 */ /* 0x000fea0003800200 */
.L_x_12:
[----:B------:R-:W-:Y:S01]  /*09d0*/  VIADD R12, R12, 0xc8 ;  /* 0x000000c80c0c7836 */ /* 0x000fe20000000000 */
[----:B------:R-:W-:Y:S01]  /*09e0*/  IADD3 R10, PT, PT, R10, 0x8, RZ ;  /* 0x000000080a0a7810 */ /* 0x000fe20007ffe0ff */
[----:B------:R-:W-:Y:S02]  /*09f0*/  VIADD R13, R13, 0xc8 ;  /* 0x000000c80d0d7836 */ /* 0x000fe40000000000 */
[----:B------:R-:W-:Y:S01]  /*0a00*/  VIADD R11, R11, 0x8 ;  /* 0x000000080b0b7836 */ /* 0x000fe20000000000 */
[----:B------:R-:W-:Y:S06]  /*0a10*/  @P2 BRA `(.L_x_14) ;  /* 0xfffffffc000c2947 */ /* 0x000fec000383ffff */
.L_x_5:
[----:B------:R-:W-:Y:S01]  /*0a20*/  ISETP.NE.AND P0, PT, R9, 0x2, PT ;  /* 0x000000020900780c */ /* 0x000fe20003f05270 */
[----:B------:R-:W-:Y:S05]  /*0a30*/  WARPSYNC.ALL ;  /* 0x0000000000007948 */ /* 0x000fea0003800000 */
[----:B------:R-:W-:Y:S06]  /*0a40*/  BAR.SYNC.DEFER_BLOCKING 0x0 ;  /* 0x0000000000007b1d */ /* 0x000fec0000010000 */
[----:B------:R-:W-:Y:S04]  /*0a50*/  BSSY.RECONVERGENT B0, `(.L_x_15) ;  /* 0x0000012000007945 */ /* 0x000fe80003800200 */
[----:B------:R-:W-:Y:S05]  /*0a60*/  @!P0 BRA `(.L_x_16) ;  /* 0x0000000000408947 */ /* 0x000fea0003800000 */
[----:B------:R-:W3:Y:S01]  /*0a70*/  LDC.64 R2, c[0x0][0x390] ;  /* 0x0000e400ff027b82 */ /* 0x000ee20000000a00 */
[C---:B0-2---:R-:W-:Y:S01]  /*0a80*/  LEA R0, R6.reuse, UR5, 0x2 ;  /* 0x0000000506007c11 */ /* 0x045fe2000f8e10ff */
[----:B------:R-:W-:Y:S02]  /*0a90*/  IMAD.MOV R4, RZ, RZ, -R8 ;  /* 0x000000ffff047224 */ /* 0x000fe400078e0a08 */
[----:B---3--:R-:W-:-:S04]  /*0aa0*/  IMAD.WIDE.U32 R2, R6, 0x4, R2 ;  /* 0x0000000406027825 */ /* 0x008fc800078e0002 */
[----:B------:R-:W-:-:S07]  /*0ab0*/  IMAD R6, R8, R7, R6 ;  /* 0x0000000708067224 */ /* 0x000fce00078e0206 */
.L_x_19:
[----:B-1----:R-:W0:Y:S01]  /*0ac0*/  LDS R5, [R0] ;  /* 0x0000000000057984 */ /* 0x002e220000000800 */
[----:B------:R-:W-:Y:S01]  /*0ad0*/  VIADD R4, R4, 0x1 ;  /* 0x0000000104047836 */ /* 0x000fe20000000000 */
[----:B------:R-:W-:Y:S04]  /*0ae0*/  BSSY.RECONVERGENT B1, `(.L_x_17) ;  /* 0x0000005000017945 */ /* 0x000fe80003800200 */
[----:B------:R-:W-:Y:S02]  /*0af0*/  ISETP.NE.AND P1, PT, R4, RZ, PT ;  /* 0x000000ff0400720c */ /* 0x000fe40003f25270 */
[----:B0-----:R-:W-:-:S13]  /*0b00*/  ISETP.GE.AND P0, PT, R5, 0x1, PT ;  /* 0x000000010500780c */ /* 0x001fda0003f06270 */
[----:B------:R-:W-:Y:S05]  /*0b10*/  @!P0 BRA `(.L_x_18) ;  /* 0x0000000000048947 */ /* 0x000fea0003800000 */
[----:B------:R0:W-:Y:S02]  /*0b20*/  REDG.E.ADD.STRONG.GPU desc[UR6][R2.64], R5 ;  /* 0x000000050200798e */ /* 0x0001e4000c12e106 */
.L_x_18:
[----:B------:R-:W-:Y:S05]  /*0b30*/  BSYNC.RECONVERGENT B1 ;  /* 0x0000000000017941 */ /* 0x000fea0003800200 */
.L_x_17:
[C---:B------:R-:W-:Y:S02]  /*0b40*/  IMAD R0, R7.reuse, 0x4, R0 ;  /* 0x0000000407007824 */ /* 0x040fe400078e0200 */
[----:B0-----:R-:W-:Y:S01]  /*0b50*/  IMAD.WIDE.U32 R2, R7, 0x4, R2 ;  /* 0x0000000407027825 */ /* 0x001fe200078e0002 */
[----:B------:R-:W-:Y:S06]  /*0b60*/  @P1 BRA `(.L_x_19) ;  /* 0xfffffffc00d41947 */ /* 0x000fec000383ffff */
.L_x_16:
[----:B------:R-:W-:Y:S05]  /*0b70*/  BSYNC.RECONVERGENT B0 ;  /* 0x0000000000007941 */ /* 0x000fea0003800200 */
.L_x_15:
[----:B------:R-:W3:Y:S01]  /*0b80*/  LDC.64 R2, c[0x0][0x390] ;  /* 0x0000e400ff027b82 */ /* 0x000ee20000000a00 */
[C-C-:B0-2---:R-:W-:Y:S01]  /*0b90*/  IMAD R0, R7.reuse, 0x2, R6.reuse ;  /* 0x0000000207007824 */ /* 0x145fe200078e0206 */
[C---:B------:R-:W-:Y:S01]  /*0ba0*/  IADD3 R9, PT, PT, R6.reuse, R7, RZ ;  /* 0x0000000706097210 */ /* 0x040fe20007ffe0ff */
[----:B------:R-:W-:Y:S01]  /*0bb0*/  IMAD R8, R7, 0x3, R6 ;  /* 0x0000000307087824 */ /* 0x000fe200078e0206 */
[----:B------:R-:W-:-:S07]  /*0bc0*/  LEA R10, R6, UR5, 0x2 ;  /* 0x00000005060a7c11 */ /* 0x000fce000f8e10ff */
.L_x_28:
[----:B0-----:R-:W0:Y:S01]  /*0bd0*/  LDS R13, [R10] ;  /* 0x000000000a0d7984 */ /* 0x001e220000000800 */
[C-C-:B----4-:R-:W-:Y:S01]  /*0be0*/  IMAD R11, R7.reuse, 0xc, R10.reuse ;  /* 0x0000000c070b7824 */ /* 0x150fe200078e020a */
[----:B------:R-:W-:Y:S01]  /*0bf0*/  BSSY.RECONVERGENT B0, `(.L_x_20) ;  /* 0x000000d000007945 */ /* 0x000fe20003800200 */
[C-C-:B-12---:R-:W-:Y:S02]  /*0c00*/  IMAD R4, R7.reuse, 0x4, R10.reuse ;  /* 0x0000000407047824 */ /* 0x146fe400078e020a */
[----:B-1----:R-:W-:Y:S02]  /*0c10*/  IMAD R5, R7, 0x8, R10 ;  /* 0x0000000807057824 */ /* 0x002fe400078e020a */
[----:B------:R-:W1:Y:S04]  /*0c20*/  LDS R11, [R11] ;  /* 0x000000000b0b7984 */ /* 0x000e680000000800 */
[----:B------:R-:W2:Y:S04]  /*0c30*/  LDS R15, [R4] ;  /* 0x00000000040f7984 */ /* 0x000ea80000000800 */
[----:B------:R-:W4:Y:S01]  /*0c40*/  LDS R17, [R5] ;  /* 0x0000000005117984 */ /* 0x000f220000000800 */
[----:B0-----:R-:W-:-:S02]  /*0c50*/  ISETP.GE.AND P0, PT, R13, 0x1, PT ;  /* 0x000000010d00780c */ /* 0x001fc40003f06270 */
[----:B-1----:R-:W-:Y:S02]  /*0c60*/  ISETP.GE.AND P3, PT, R11, 0x1, PT ;  /* 0x000000010b00780c */ /* 0x002fe40003f66270 */
[----:B--2---:R-:W-:Y:S02]  /*0c70*/  ISETP.GE.AND P1, PT, R15, 0x1, PT ;  /* 0x000000010f00780c */ /* 0x004fe40003f26270 */
[----:B----4-:R-:W-:-:S07]  /*0c80*/  ISETP.GE.AND P2, PT, R17, 0x1, PT ;  /* 0x000000011100780c */ /* 0x010fce0003f46270 */
[----:B------:R-:W-:Y:S06]  /*0c90*/  @!P0 BRA `(.L_x_21) ;  /* 0x0000000000088947 */ /* 0x000fec0003800000 */
[----:B---3--:R-:W-:-:S05]  /*0ca0*/  IMAD.WIDE.U32 R4, R6, 0x4, R2 ;  /* 0x0000000406047825 */ /* 0x008fca00078e0002 */
[----:B------:R0:W-:Y:S02]  /*0cb0*/  REDG.E.ADD.STRONG.GPU desc[UR6][R4.64], R13 ;  /* 0x0000000d0400798e */ /* 0x0001e4000c12e106 */
.L_x_21:
[----:B------:R-:W-:Y:S05]  /*0cc0*/  BSYNC.RECONVERGENT B0 ;  /* 0x0000000000007941 */ /* 0x000fea0003800200 */
.L_x_20:
[----:B------:R-:W-:Y:S04]  /*0cd0*/  BSSY.RECONVERGENT B0, `(.L_x_22) ;  /* 0x0000004000007945 */ /* 0x000fe80003800200 */
[----:B------:R-:W-:Y:S05]  /*0ce0*/  @!P1 BRA `(.L_x_23) ;  /* 0x0000000000089947 */ /* 0x000fea0003800000 */
[----:B0--3--:R-:W-:-:S05]  /*0cf0*/  IMAD.WIDE.U32 R4, R9, 0x4, R2 ;  /* 0x0000000409047825 */ /* 0x009fca00078e0002 */
[----:B------:R1:W-:Y:S02]  /*0d00*/  REDG.E.ADD.STRONG.GPU desc[UR6][R4.64], R15 ;  /* 0x0000000f0400798e */ /* 0x0003e4000c12e106 */
.L_x_23:
[----:B------:R-:W-:Y:S05]  /*0d10*/  BSYNC.RECONVERGENT B0 ;  /* 0x0000000000007941 */ /* 0x000fea0003800200 */
.L_x_22:
[----:B------:R-:W-:Y:S04]  /*0d20*/  BSSY.RECONVERGENT B0, `(.L_x_24) ;  /* 0x0000004000007945 */ /* 0x000fe80003800200 */
[----:B------:R-:W-:Y:S05]  /*0d30*/  @!P2 BRA `(.L_x_25) ;  /* 0x000000000008a947 */ /* 0x000fea0003800000 */
[----:B01-3--:R-:W-:-:S05]  /*0d40*/  IMAD.WIDE.U32 R4, R0, 0x4, R2 ;  /* 0x0000000400047825 */ /* 0x00bfca00078e0002 */
[----:B------:R2:W-:Y:S02]  /*0d50*/  REDG.E.ADD.STRONG.GPU desc[UR6][R4.64], R17 ;  /* 0x000000110400798e */ /* 0x0005e4000c12e106 */
.L_x_25:
[----:B------:R-:W-:Y:S05]  /*0d60*/  BSYNC.RECONVERGENT B0 ;  /* 0x0000000000007941 */ /* 0x000fea0003800200 */
.L_x_24:
[----:B------:R-:W-:Y:S01]  /*0d70*/  BSSY.RECONVERGENT B0, `(.L_x_26) ;  /* 0x0000005000007945 */ /* 0x000fe20003800200 */
[----:B------:R-:W-:-:S03]  /*0d80*/  IADD3 R6, PT, PT, R7, R6, R7 ;  /* 0x0000000607067210 */ /* 0x000fc60007ffe007 */
[----:B------:R-:W-:Y:S05]  /*0d90*/  @!P3 BRA `(.L_x_27) ;  /* 0x000000000008b947 */ /* 0x000fea0003800000 */
[----:B0123--:R-:W-:-:S05]  /*0da0*/  IMAD.WIDE.U32 R4, R8, 0x4, R2 ;  /* 0x0000000408047825 */ /* 0x00ffca00078e0002 */
[----:B------:R4:W-:Y:S02]  /*0db0*/  REDG.E.ADD.STRONG.GPU desc[UR6][R4.64], R11 ;  /* 0x0000000b0400798e */ /* 0x0009e4000c12e106 */
.L_x_27:
[----:B------:R-:W-:Y:S05]  /*0dc0*/  BSYNC.RECONVERGENT B0 ;  /* 0x0000000000007941 */ /* 0x000fea0003800200 */
.L_x_26:
[C---:B------:R-:W-:Y:S01]  /*0dd0*/  IADD3 R6, PT, PT, R7.reuse, R6, R7 ;  /* 0x0000000607067210 */ /* 0x040fe20007ffe007 */
[C---:B------:R-:W-:Y:S01]  /*0de0*/  IMAD R0, R7.reuse, 0x4, R0 ;  /* 0x0000000407007824 */ /* 0x040fe200078e0200 */
[C---:B------:R-:W-:Y:S01]  /*0df0*/  LEA R10, R7.reuse, R10, 0x4 ;  /* 0x0000000a070a7211 */ /* 0x040fe200078e20ff */
[C---:B------:R-:W-:Y:S01]  /*0e00*/  IMAD R8, R7.reuse, 0x4, R8 ;  /* 0x0000000407087824 */ /* 0x040fe200078e0208 */
[----:B------:R-:W-:Y:S01]  /*0e10*/  ISETP.GE.U32.AND P0, PT, R6, 0x2328, PT ;  /* 0x000023280600780c */ /* 0x000fe20003f06070 */
[----:B------:R-:W-:-:S12]  /*0e20*/  IMAD R9, R7, 0x4, R9 ;  /* 0x0000000407097824 */ /* 0x000fd800078e0209 */
[----:B------:R-:W-:Y:S05]  /*0e30*/  @!P0 BRA `(.L_x_28) ;  /* 0xfffffffc00648947 */ /* 0x000fea000383ffff */
[----:B------:R-:W-:Y:S05]  /*0e40*/  EXIT ;  /* 0x000000000000794d */ /* 0x000fea0003800000 */
        .weak           $__internal_0_$__cuda_sm20_div_u16
        .type           $__internal_0_$__cuda_sm20_div_u16,@function
        .size           $__internal_0_$__cuda_sm20_div_u16,($__internal_1_$__cuda_sm3x_div_rn_noftz_f32_slowpath - $__internal_0_$__cuda_sm20_div_u16)
$__internal_0_$__cuda_sm20_div_u16:
[----:B------:R-:W0:Y:S01]  /*0e50*/  I2F.U16 R2, R3 ;  /* 0x0000000300027306 */ /* 0x000e220000101000 */
[----:B------:R-:W-:Y:S01]  /*0e60*/  IMAD.MOV.U32 R4, RZ, RZ, 0x4b800000 ;  /* 0x4b800000ff047424 */ /* 0x000fe200078e00ff */
[C---:B0-----:R-:W-:Y:S02]  /*0e70*/  FSETP.GEU.AND P1, PT, |R2|.reuse, 1.175494350822287508e-38, PT ;  /* 0x008000000200780b */ /* 0x041fe40003f2e200 */
[----:B------:R-:W-:Y:S02]  /*0e80*/  FSETP.GT.AND P0, PT, |R2|, 8.50705917302346158658e+37, PT ;  /* 0x7e8000000200780b */ /* 0x000fe40003f04200 */
[----:B------:R-:W-:-:S04]  /*0e90*/  FSEL R4, R4, 1, !P1 ;  /* 0x3f80000004047808 */ /* 0x000fc80004800000 */
[----:B------:R-:W-:Y:S02]  /*0ea0*/  FSEL R5, R4, 0.25, !P0 ;  /* 0x3e80000004057808 */ /* 0x000fe40004000000 */
[----:B------:R-:W-:Y:S01]  /*0eb0*/  ISETP.NE.U32.AND P0, PT, R3, RZ, PT ;  /* 0x000000ff0300720c */ /* 0x000fe20003f05070 */
[----:B------:R-:W-:Y:S02]  /*0ec0*/  IMAD.MOV.U32 R3, RZ, RZ, 0x0 ;  /* 0x00000000ff037424 */ /* 0x000fe400078e00ff */
[----:B------:R-:W-:Y:S01]  /*0ed0*/  FMUL R4, R2, R5 ;  /* 0x0000000502047220 */ /* 0x000fe20000400000 */
[----:B------:R-:W-:-:S04]  /*0ee0*/  LOP3.LUT R2, R9, 0xffff, RZ, 0xc0, !PT ;  /* 0x0000ffff09027812 */ /* 0x000fc800078ec0ff */
[----:B------:R-:W-:Y:S01]  /*0ef0*/  I2FP.F32.U32.RZ R2, R2 ;  /* 0x0000000200027245 */ /* 0x000fe2000020d000 */
[----:B------:R-:W0:Y:S02]  /*0f00*/  MUFU.RCP R4, R4 ;  /* 0x0000000400047308 */ /* 0x000e240000001000 */
[----:B0-----:R-:W-:-:S04]  /*0f10*/  FMUL R5, R5, R4 ;  /* 0x0000000405057220 */ /* 0x001fc80000400000 */
[----:B------:R-:W-:-:S04]  /*0f20*/  VIADD R5, R5, 0x2 ;  /* 0x0000000205057836 */ /* 0x000fc80000000000 */
[----:B------:R-:W-:Y:S01]  /*0f30*/  FMUL.RZ R5, R2, R5 ;  /* 0x0000000502057220 */ /* 0x000fe2000040c000 */
[----:B------:R-:W-:-:S05]  /*0f40*/  IMAD.MOV.U32 R2, RZ, RZ, R8 ;  /* 0x000000ffff027224 */ /* 0x000fca00078e0008 */
[----:B------:R-:W0:Y:S02]  /*0f50*/  F2I.U32.TRUNC.NTZ R5, R5 ;  /* 0x0000000500057305 */ /* 0x000e24000020f000 */
[----:B0-----:R-:W-:Y:S01]  /*0f60*/  LOP3.LUT R9, R5, 0xffff, RZ, 0xc0, !PT ;  /* 0x0000ffff05097812 */ /* 0x001fe200078ec0ff */
[----:B------:R-:W-:Y:S01]  /*0f70*/  @!P0 IMAD.MOV.U32 R9, RZ, RZ, -0x1 ;  /* 0xffffffffff098424 */ /* 0x000fe200078e00ff */
[----:B------:R-:W-:Y:S06]  /*0f80*/  RET.REL.NODEC R2 `(_Z13GPU_HoughTranPhiiPiff) ;  /* 0xfffffff0021c7950 */ /* 0x000fec0003c3ffff */
        .weak           $__internal_1_$__cuda_sm3x_div_rn_noftz_f32_slowpath
        .type           $__internal_1_$__cuda_sm3x_div_rn_noftz_f32_slowpath,@function
        .size           $__internal_1_$__cuda_sm3x_div_rn_noftz_f32_slowpath,(.L_x_42 - $__internal_1_$__cuda_sm3x_div_rn_noftz_f32_slowpath)
$__internal_1_$__cuda_sm3x_div_rn_noftz_f32_slowpath:
[--C-:B------:R-:W-:Y:S01]  /*0f90*/  SHF.R.U32.HI R17, RZ, 0x17, R0.reuse ;  /* 0x00000017ff117819 */ /* 0x100fe20000011600 */
[----:B------:R-:W-:Y:S01]  /*0fa0*/  BSSY.RECONVERGENT B1, `(.L_x_29) ;  /* 0x0000063000017945 */ /* 0x000fe20003800200 */
[----:B------:R-:W-:Y:S02]  /*0fb0*/  SHF.R.U32.HI R2, RZ, 0x17, R3 ;  /* 0x00000017ff027819 */ /* 0x000fe40000011603 */
[----:B------:R-:W-:Y:S02]  /*0fc0*/  LOP3.LUT R17, R17, 0xff, RZ, 0xc0, !PT ;  /* 0x000000ff11117812 */ /* 0x000fe400078ec0ff */
[----:B------:R-:W-:Y:S01]  /*0fd0*/  LOP3.LUT R22, R2, 0xff, RZ, 0xc0, !PT ;  /* 0x000000ff02167812 */ /* 0x000fe200078ec0ff */
[----:B------:R-:W-:Y:S01]  /*0fe0*/  IMAD.MOV.U32 R2, RZ, RZ, R0 ;  /* 0x000000ffff027224 */ /* 0x000fe200078e0000 */
[----:B------:R-:W-:-:S03]  /*0ff0*/  IADD3 R20, PT, PT, R17, -0x1, RZ ;  /* 0xffffffff11147810 */ /* 0x000fc60007ffe0ff */
[----:B------:R-:W-:Y:S01]  /*1000*/  VIADD R21, R22, 0xffffffff ;  /* 0xffffffff16157836 */ /* 0x000fe20000000000 */
[----:B------:R-:W-:-:S04]  /*1010*/  ISETP.GT.U32.AND P0, PT, R20, 0xfd, PT ;  /* 0x000000fd1400780c */ /* 0x000fc80003f04070 */
[----:B------:R-:W-:-:S13]  /*1020*/  ISETP.GT.U32.OR P0, PT, R21, 0xfd, P0 ;  /* 0x000000fd1500780c */ /* 0x000fda0000704470 */
[----:B------:R-:W-:Y:S01]  /*1030*/  @!P0 IMAD.MOV.U32 R19, RZ, RZ, RZ ;  /* 0x000000ffff138224 */ /* 0x000fe200078e00ff */
[----:B------:R-:W-:Y:S06]  /*1040*/  @!P0 BRA `(.L_x_30) ;  /* 0x00000000005c8947 */ /* 0x000fec0003800000 */
[----:B------:R-:W-:Y:S02]  /*1050*/  FSETP.GTU.FTZ.AND P0, PT, |R3|, +INF , PT ;  /* 0x7f8000000300780b */ /* 0x000fe40003f1c200 */
[----:B------:R-:W-:-:S04]  /*1060*/  FSETP.GTU.FTZ.AND P1, PT, |R0|, +INF , PT ;  /* 0x7f8000000000780b */ /* 0x000fc80003f3c200 */
[----:B------:R-:W-:-:S13]  /*1070*/  PLOP3.LUT P0, PT, P0, P1, PT, 0xf8, 0x8f ;  /* 0x00000000008f781c */ /* 0x000fda0000703f70 */
[----:B------:R-:W-:Y:S05]  /*1080*/  @P0 BRA `(.L_x_31) ;  /* 0x00000004004c0947 */ /* 0x000fea0003800000 */
[----:B------:R-:W-:-:S13]  /*1090*/  LOP3.LUT P0, RZ, R2, 0x7fffffff, R3, 0xc8, !PT ;  /* 0x7fffffff02ff7812 */ /* 0x000fda000780c803 */
[----:B------:R-:W-:Y:S05]  /*10a0*/  @!P0 BRA `(.L_x_32) ;  /* 0x00000004003c8947 */ /* 0x000fea0003800000 */
[C---:B------:R-:W-:Y:S02]  /*10b0*/  FSETP.NEU.FTZ.AND P3, PT, |R3|.reuse, +INF , PT ;  /* 0x7f8000000300780b */ /* 0x040fe40003f7d200 */
[----:B------:R-:W-:Y:S02]  /*10c0*/  FSETP.NEU.FTZ.AND P1, PT, |R0|, +INF , PT ;  /* 0x7f8000000000780b */ /* 0x000fe40003f3d200 */
[----:B------:R-:W-:-:S11]  /*10d0*/  FSETP.NEU.FTZ.AND P0, PT, |R3|, +INF , PT ;  /* 0x7f8000000300780b */ /* 0x000fd60003f1d200 */
[----:B------:R-:W-:Y:S05]  /*10e0*/  @!P1 BRA !P3, `(.L_x_32) ;  /* 0x00000004002c9947 */ /* 0x000fea0005800000 */
[----:B------:R-:W-:-:S04]  /*10f0*/  LOP3.LUT P3, RZ, R3, 0x7fffffff, RZ, 0xc0, !PT ;  /* 0x7fffffff03ff7812 */ /* 0x000fc8000786c0ff */
[----:B------:R-:W-:-:S13]  /*1100*/  PLOP3.LUT P1, PT, P1, P3, PT, 0x2f, 0xf2 ;  /* 0x0000000000f2781c */ /* 0x000fda0000f26577 */
[----:B------:R-:W-:Y:S05]  /*1110*/  @P1 BRA `(.L_x_33) ;  /* 0x0000000400181947 */ /* 0x000fea0003800000 */
[----:B------:R-:W-:-:S04]  /*1120*/  LOP3.LUT P1, RZ, R2, 0x7fffffff, RZ, 0xc0, !PT ;  /* 0x7fffffff02ff7812 */ /* 0x000fc8000782c0ff */
[----:B------:R-:W-:-:S13]  /*1130*/  PLOP3.LUT P0, PT, P0, P1, PT, 0x2f, 0xf2 ;  /* 0x0000000000f2781c */ /* 0x000fda0000702577 */
[----:B------:R-:W-:Y:S05]  /*1140*/  @P0 BRA `(.L_x_34) ;  /* 0x0000000400000947 */ /* 0x000fea0003800000 */
[----:B------:R-:W-:Y:S02]  /*1150*/  ISETP.GE.AND P0, PT, R21, RZ, PT ;  /* 0x000000ff1500720c */ /* 0x000fe40003f06270 */
[----:B------:R-:W-:-:S11]  /*1160*/  ISETP.GE.AND P1, PT, R20, RZ, PT ;  /* 0x000000ff1400720c */ /* 0x000fd60003f26270 */
[----:B------:R-:W-:Y:S02]  /*1170*/  @P0 IMAD.MOV.U32 R19, RZ, RZ, RZ ;  /* 0x000000ffff130224 */ /* 0x000fe400078e00ff */
[----:B------:R-:W-:Y:S01]  /*1180*/  @!P0 FFMA R3, R3, 1.84467440737095516160e+19, RZ ;  /* 0x5f80000003038823 */ /* 0x000fe200000000ff */
[----:B------:R-:W-:Y:S02]  /*1190*/  @!P0 IMAD.MOV.U32 R19, RZ, RZ, -0x40 ;  /* 0xffffffc0ff138424 */ /* 0x000fe400078e00ff */
[----:B------:R-:W-:-:S03]  /*11a0*/  @!P1 FFMA R2, R0, 1.84467440737095516160e+19, RZ ;  /* 0x5f80000000029823 */ /* 0x000fc600000000ff */
[----:B------:R-:W-:-:S07]  /*11b0*/  @!P1 IADD3 R19, PT, PT, R19, 0x40, RZ ;  /* 0x0000004013139810 */ /* 0x000fce0007ffe0ff */
.L_x_30:
[----:B------:R-:W-:Y:S01]  /*11c0*/  LEA R21, R17, 0xc0800000, 0x17 ;  /* 0xc080000011157811 */ /* 0x000fe200078eb8ff */
[----:B------:R-:W-:Y:S01]  /*11d0*/  VIADD R22, R22, 0xffffff81 ;  /* 0xffffff8116167836 */ /* 0x000fe20000000000 */
[----:B------:R-:W-:Y:S03]  /*11e0*/  BSSY.RECONVERGENT B2, `(.L_x_35) ;  /* 0x0000035000027945 */ /* 0x000fe60003800200 */
[----:B------:R-:W-:Y:S02]  /*11f0*/  IMAD.IADD R23, R2, 0x1, -R21 ;  /* 0x0000000102177824 */ /* 0x000fe400078e0a15 */
[C---:B------:R-:W-:Y:S01]  /*1200*/  IMAD R2, R22.reuse, -0x800000, R3 ;  /* 0xff80000016027824 */ /* 0x040fe200078e0203 */
[----:B------:R-:W-:Y:S01]  /*1210*/  IADD3 R22, PT, PT, R22, 0x7f, -R17 ;  /* 0x0000007f16167810 */ /* 0x000fe20007ffe811 */
[----:B------:R-:W0:Y:S01]  /*1220*/  MUFU.RCP R20, R23 ;  /* 0x0000001700147308 */ /* 0x000e220000001000 */
[----:B------:R-:W-:-:S03]  /*1230*/  FADD.FTZ R21, -R23, -RZ ;  /* 0x800000ff17157221 */ /* 0x000fc60000010100 */
[----:B------:R-:W-:Y:S02]  /*1240*/  IMAD.IADD R22, R22, 0x1, R19 ;  /* 0x0000000116167824 */ /* 0x000fe400078e0213 */
[----:B0-----:R-:W-:-:S04]  /*1250*/  FFMA R25, R20, R21, 1 ;  /* 0x3f80000014197423 */ /* 0x001fc80000000015 */
[----:B------:R-:W-:-:S04]  /*1260*/  FFMA R3, R20, R25, R20 ;  /* 0x0000001914037223 */ /* 0x000fc80000000014 */
[----:B------:R-:W-:-:S04]  /*1270*/  FFMA R20, R2, R3, RZ ;  /* 0x0000000302147223 */ /* 0x000fc800000000ff */
[----:B------:R-:W-:-:S04]  /*1280*/  FFMA R24, R21, R20, R2 ;  /* 0x0000001415187223 */ /* 0x000fc80000000002 */
[----:B------:R-:W-:-:S04]  /*1290*/  FFMA R20, R3, R24, R20 ;  /* 0x0000001803147223 */ /* 0x000fc80000000014 */
[----:B------:R-:W-:-:S04]  /*12a0*/  FFMA R21, R21, R20, R2 ;  /* 0x0000001415157223 */ /* 0x000fc80000000002 */
[----:B------:R-:W-:-:S05]  /*12b0*/  FFMA R2, R3, R21, R20 ;  /* 0x0000001503027223 */ /* 0x000fca0000000014 */
[----:B------:R-:W-:-:S04]  /*12c0*/  SHF.R.U32.HI R17, RZ, 0x17, R2 ;  /* 0x00000017ff117819 */ /* 0x000fc80000011602 */
[----:B------:R-:W-:-:S05]  /*12d0*/  LOP3.LUT R17, R17, 0xff, RZ, 0xc0, !PT ;  /* 0x000000ff11117812 */ /* 0x000fca00078ec0ff */
[----:B------:R-:W-:-:S04]  /*12e0*/  IMAD.IADD R23, R17, 0x1, R22 ;  /* 0x0000000111177824 */ /* 0x000fc800078e0216 */
[----:B------:R-:W-:-:S05]  /*12f0*/  VIADD R17, R23, 0xffffffff ;  /* 0xffffffff17117836 */ /* 0x000fca0000000000 */
[----:B------:R-:W-:-:S13]  /*1300*/  ISETP.GE.U32.AND P0, PT, R17, 0xfe, PT ;  /* 0x000000fe1100780c */ /* 0x000fda0003f06070 */
[----:B------:R-:W-:Y:S05]  /*1310*/  @!P0 BRA `(.L_x_36) ;  /* 0x0000000000808947 */ /* 0x000fea0003800000 */
[----:B------:R-:W-:-:S13]  /*1320*/  ISETP.GT.AND P0, PT, R23, 0xfe, PT ;  /* 0x000000fe1700780c */ /* 0x000fda0003f04270 */
[----:B------:R-:W-:Y:S05]  /*1330*/  @P0 BRA `(.L_x_37) ;  /* 0x00000000006c0947 */ /* 0x000fea0003800000 */
[----:B------:R-:W-:-:S13]  /*1340*/  ISETP.GE.AND P0, PT, R23, 0x1, PT ;  /* 0x000000011700780c */ /* 0x000fda0003f06270 */
[----:B------:R-:W-:Y:S05]  /*1350*/  @P0 BRA `(.L_x_38) ;  /* 0x0000000000740947 */ /* 0x000fea0003800000 */
[----:B------:R-:W-:Y:S02]  /*1360*/  ISETP.GE.AND P0, PT, R23, -0x18, PT ;  /* 0xffffffe81700780c */ /* 0x000fe40003f06270 */
[----:B------:R-:W-:-:S11]  /*1370*/  LOP3.LUT R2, R2, 0x80000000, RZ, 0xc0, !PT ;  /* 0x8000000002027812 */ /* 0x000fd600078ec0ff */
[----:B------:R-:W-:Y:S05]  /*1380*/  @!P0 BRA `(.L_x_38) ;  /* 0x0000000000688947 */ /* 0x000fea0003800000 */
[-CC-:B------:R-:W-:Y:S01]  /*1390*/  FFMA.RZ R17, R3, R21.reuse, R20.reuse ;  /* 0x0000001503117223 */ /* 0x180fe2000000c014 */
[C---:B------:R-:W-:Y:S02]  /*13a0*/  IADD3 R22, PT, PT, R23.reuse, 0x20, RZ ;  /* 0x0000002017167810 */ /* 0x040fe40007ffe0ff */
[----:B------:R-:W-:Y:S02]  /*13b0*/  ISETP.NE.AND P3, PT, R23, RZ, PT ;  /* 0x000000ff1700720c */ /* 0x000fe40003f65270 */
[----:B------:R-:W-:Y:S01]  /*13c0*/  LOP3.LUT R19, R17, 0x7fffff, RZ, 0xc0, !PT ;  /* 0x007fffff11137812 */ /* 0x000fe200078ec0ff */
[CCC-:B------:R-:W-:Y:S01]  /*13d0*/  FFMA.RP R17, R3.reuse, R21.reuse, R20.reuse ;  /* 0x0000001503117223 */ /* 0x1c0fe20000008014 */
[----:B------:R-:W-:Y:S01]  /*13e0*/  FFMA.RM R20, R3, R21, R20 ;  /* 0x0000001503147223 */ /* 0x000fe20000004014 */
[----:B------:R-:W-:Y:S01]  /*13f0*/  IMAD.MOV R3, RZ, RZ, -R23 ;  /* 0x000000ffff037224 */ /* 0x000fe200078e0a17 */
[----:B------:R-:W-:Y:S02]  /*1400*/  LOP3.LUT R19, R19, 0x800000, RZ, 0xfc, !PT ;  /* 0x0080000013137812 */ /* 0x000fe400078efcff */
[----:B------:R-:W-:-:S02]  /*1410*/  ISETP.NE.AND P1, PT, R23, RZ, PT ;  /* 0x000000ff1700720c */ /* 0x000fc40003f25270 */
[----:B------:R-:W-:Y:S02]  /*1420*/  SHF.L.U32 R22, R19, R22, RZ ;  /* 0x0000001613167219 */ /* 0x000fe400000006ff */
[----:B------:R-:W-:Y:S02]  /*1430*/  FSETP.NEU.FTZ.AND P0, PT, R17, R20, PT ;  /* 0x000000141100720b */ /* 0x000fe40003f1d000 */
[----:B------:R-:W-:Y:S02]  /*1440*/  SEL R20, R3, RZ, P3 ;  /* 0x000000ff03147207 */ /* 0x000fe40001800000 */
[----:B------:R-:W-:Y:S02]  /*1450*/  ISETP.NE.AND P1, PT, R22, RZ, P1 ;  /* 0x000000ff1600720c */ /* 0x000fe40000f25270 */
[----:B------:R-:W-:Y:S02]  /*1460*/  SHF.R.U32.HI R20, RZ, R20, R19 ;  /* 0x00000014ff147219 */ /* 0x000fe40000011613 */
[----:B------:R-:W-:-:S02]  /*1470*/  PLOP3.LUT P0, PT, P0, P1, PT, 0xf8, 0x8f ;  /* 0x00000000008f781c */ /* 0x000fc40000703f70 */
[----:B------:R-:W-:Y:S02]  /*1480*/  SHF.R.U32.HI R22, RZ, 0x1, R20 ;  /* 0x00000001ff167819 */ /* 0x000fe40000011614 */
[----:B------:R-:W-:-:S04]  /*1490*/  SEL R3, RZ, 0x1, !P0 ;  /* 0x00000001ff037807 */ /* 0x000fc80004000000 */
[----:B------:R-:W-:-:S04]  /*14a0*/  LOP3.LUT R3, R3, 0x1, R22, 0xf8, !PT ;  /* 0x0000000103037812 */ /* 0x000fc800078ef816 */
[----:B------:R-:W-:-:S05]  /*14b0*/  LOP3.LUT R3, R3, R20, RZ, 0xc0, !PT ;  /* 0x0000001403037212 */ /* 0x000fca00078ec0ff */
[----:B------:R-:W-:-:S05]  /*14c0*/  IMAD.IADD R3, R22, 0x1, R3 ;  /* 0x0000000116037824 */ /* 0x000fca00078e0203 */
[----:B------:R-:W-:Y:S01]  /*14d0*/  LOP3.LUT R2, R3, R2, RZ, 0xfc, !PT ;  /* 0x0000000203027212 */ /* 0x000fe200078efcff */
[----:B------:R-:W-:Y:S06]  /*14e0*/  BRA `(.L_x_38) ;  /* 0x0000000000107947 */ /* 0x000fec0003800000 */
.L_x_37:
[----:B------:R-:W-:-:S04]  /*14f0*/  LOP3.LUT R2, R2, 0x80000000, RZ, 0xc0, !PT ;  /* 0x8000000002027812 */ /* 0x000fc800078ec0ff */
[----:B------:R-:W-:Y:S01]  /*1500*/  LOP3.LUT R2, R2, 0x7f800000, RZ, 0xfc, !PT ;  /* 0x7f80000002027812 */ /* 0x000fe200078efcff */
[----:B------:R-:W-:Y:S06]  /*1510*/  BRA `(.L_x_38) ;  /* 0x0000000000047947 */ /* 0x000fec0003800000 */
.L_x_36:
[----:B------:R-:W-:-:S07]  /*1520*/  IMAD R2, R22, 0x800000, R2 ;  /* 0x0080000016027824 */ /* 0x000fce00078e0202 */
.L_x_38:
[----:B------:R-:W-:Y:S05]  /*1530*/  BSYNC.RECONVERGENT B2 ;  /* 0x0000000000027941 */ /* 0x000fea0003800200 */
.L_x_35:
[----:B------:R-:W-:Y:S05]  /*1540*/  BRA `(.L_x_39) ;  /* 0x0000000000207947 */ /* 0x000fea0003800000 */
.L_x_34:
[----:B------:R-:W-:-:S04]  /*1550*/  LOP3.LUT R2, R2, 0x80000000, R3, 0x48, !PT ;  /* 0x8000000002027812 */ /* 0x000fc800078e4803 */
[----:B------:R-:W-:Y:S01]  /*1560*/  LOP3.LUT R2, R2, 0x7f800000, RZ, 0xfc, !PT ;  /* 0x7f80000002027812 */ /* 0x000fe200078efcff */
[----:B------:R-:W-:Y:S06]  /*1570*/  BRA `(.L_x_39) ;  /* 0x0000000000147947 */ /* 0x000fec0003800000 */
.L_x_33:
[----:B------:R-:W-:Y:S01]  /*1580*/  LOP3.LUT R2, R2, 0x80000000, R3, 0x48, !PT ;  /* 0x8000000002027812 */ /* 0x000fe200078e4803 */
[----:B------:R-:W-:Y:S06]  /*1590*/  BRA `(.L_x_39) ;  /* 0x00000000000c7947 */ /* 0x000fec0003800000 */
.L_x_32:
[----:B------:R-:W0:Y:S01]  /*15a0*/  MUFU.RSQ R2, -QNAN ;  /* 0xffc0000000027908 */ /* 0x000e220000001400 */
[----:B------:R-:W-:Y:S05]  /*15b0*/  BRA `(.L_x_39) ;  /* 0x0000000000047947 */ /* 0x000fea0003800000 */
.L_x_31:
[----:B------:R-:W-:-:S07]  /*15c0*/  FADD.FTZ R2, R3, R0 ;  /* 0x0000000003027221 */ /* 0x000fce0000010000 */
.L_x_39:
[----:B------:R-:W-:Y:S05]  /*15d0*/  BSYNC.RECONVERGENT B1 ;  /* 0x0000000000017941 */ /* 0x000fea0003800200 */
.L_x_29:
[----:B------:R-:W-:-:S04]  /*15e0*/  IMAD.MOV.U32 R19, RZ, RZ, 0x0 ;  /* 0x00000000ff137424 */ /* 0x000fc800078e00ff */
[----:B0-----:R-:W-:Y:S05]  /*15f0*/  RET.REL.NODEC R18 `(_Z13GPU_HoughTranPhiiPiff) ;  /* 0xffffffe812807950 */ /* 0x001fea0003c3ffff */
.L_x_40:
[----:B------:R-:W-:-:S00]  /*1600*/  BRA `(.L_x_40) ;  /* 0xfffffffc00fc7947 */ /* 0x000fc0000383ffff */
[----:B------:R-:W-:-:S00]  /*1610*/  NOP ;  /* 0x0000000000007918 */ /* 0x000fc00000000000 */
        /* <DEDUP_REMOVED lines=14> */
.L_x_42:


//--------------------- .nv.shared._Z13GPU_HoughTranPhiiPiff --------------------------
	.section	.nv.shared._Z13GPU_HoughTranPhiiPiff,"aw",@nobits
	.sectionflags	@""
	.align	4
.nv.shared._Z13GPU_HoughTranPhiiPiff:
	.zero		37024


//--------------------- .nv.shared.reserved.0     --------------------------
	.section	.nv.shared.reserved.0,"aw",@nobits
	.weak		__nv_reservedSMEM_offset_0_alias
	.size		__nv_reservedSMEM_offset_0_alias, 0, 64
	.other		__nv_reservedSMEM_offset_0_alias,@"STO_CUDA_RESERVED_SHARED STV_DEFAULT"
__nv_reservedSMEM_offset_0_alias:
	.zero		0
	.zero		64


//--------------------- .nv.constant0._Z13GPU_HoughTranPhiiPiff --------------------------
	.section	.nv.constant0._Z13GPU_HoughTranPhiiPiff,"a",@progbits
	.sectionflags	@""
	.align	4
.nv.constant0._Z13GPU_HoughTranPhiiPiff:
	.zero		928


//--------------------- SYMBOLS --------------------------

	.type		.nv.reservedSmem.offset0,@object
	.size		.nv.reservedSmem.offset0,0x4
	.type		.nv.reservedSmem.cap,@object
	.size		.nv.reservedSmem.cap,0x4
